//
// Generated by NVIDIA NVVM Compiler
//
// Compiler Build ID: CL-36424714
// Cuda compilation tools, release 13.0, V13.0.88
// Based on NVVM 20.0.0
//

.version 9.0
.target sm_100
.address_size 64

	// .globl	unPivotVecKernel

.visible .entry unPivotVecKernel(
	.param .u64 .ptr .align 1 unPivotVecKernel_param_0,
	.param .u32 unPivotVecKernel_param_1,
	.param .u64 .ptr .align 1 unPivotVecKernel_param_2,
	.param .u32 unPivotVecKernel_param_3,
	.param .u32 unPivotVecKernel_param_4,
	.param .u32 unPivotVecKernel_param_5
)
{
	.reg .pred 	%p<26>;
	.reg .b32 	%r<181>;
	.reg .b64 	%rd<88>;
	.reg .b64 	%fd<31>;

	ld.param.u64 	%rd7, [unPivotVecKernel_param_0];
	ld.param.u32 	%r88, [unPivotVecKernel_param_1];
	ld.param.u64 	%rd8, [unPivotVecKernel_param_2];
	ld.param.u32 	%r89, [unPivotVecKernel_param_3];
	ld.param.u32 	%r91, [unPivotVecKernel_param_4];
	ld.param.u32 	%r90, [unPivotVecKernel_param_5];
	cvta.to.global.u64 	%rd1, %rd8;
	cvta.to.global.u64 	%rd2, %rd7;
	mov.u32 	%r92, %ctaid.x;
	mov.u32 	%r93, %ntid.x;
	mov.u32 	%r94, %tid.x;
	mad.lo.s32 	%r1, %r92, %r93, %r94;
	setp.ge.s32 	%p1, %r1, %r91;
	@%p1 bra 	$L__BB0_40;
	mul.lo.s32 	%r2, %r90, %r1;
	rem.s32 	%r3, %r1, %r88;
	sub.s32 	%r4, %r1, %r3;
	setp.lt.s32 	%p2, %r88, 1;
	@%p2 bra 	$L__BB0_40;
	and.b32  	%r5, %r88, 7;
	setp.lt.u32 	%p3, %r88, 8;
	mov.u32 	%r178, %r88;
	@%p3 bra 	$L__BB0_21;
	and.b32  	%r95, %r88, 2147483640;
	neg.s32 	%r176, %r95;
	add.s32 	%r96, %r88, -1;
	mul.lo.s32 	%r174, %r89, %r96;
	add.s32 	%r175, %r2, %r174;
	shl.b32 	%r9, %r89, 3;
	add.s32 	%r97, %r88, -8;
	mul.lo.s32 	%r173, %r89, %r97;
	add.s32 	%r172, %r2, %r173;
	add.s32 	%r98, %r88, -7;
	mul.lo.s32 	%r171, %r89, %r98;
	cvt.s64.s32 	%rd9, %r1;
	cvt.s64.s32 	%rd10, %r3;
	sub.s64 	%rd3, %rd9, %rd10;
	add.s32 	%r170, %r2, %r171;
	add.s32 	%r99, %r88, -2;
	mul.lo.s32 	%r168, %r89, %r99;
	add.s32 	%r169, %r2, %r168;
	add.s32 	%r100, %r88, -3;
	mul.lo.s32 	%r166, %r89, %r100;
	add.s32 	%r167, %r2, %r166;
	add.s32 	%r101, %r88, -4;
	mul.lo.s32 	%r164, %r89, %r101;
	add.s32 	%r165, %r2, %r164;
	add.s32 	%r102, %r88, -5;
	mul.lo.s32 	%r162, %r89, %r102;
	add.s32 	%r163, %r2, %r162;
	add.s32 	%r103, %r88, -6;
	mul.lo.s32 	%r160, %r89, %r103;
	add.s32 	%r161, %r2, %r160;
	mov.u32 	%r178, %r88;
$L__BB0_4:
	.pragma "nounroll";
	cvt.s64.s32 	%rd11, %r178;
	add.s64 	%rd12, %rd3, %rd11;
	shl.b64 	%rd13, %rd12, 2;
	add.s64 	%rd14, %rd2, %rd13;
	add.s64 	%rd4, %rd14, -16;
	ld.global.u32 	%r104, [%rd14+-4];
	add.s32 	%r105, %r104, -1;
	mul.lo.s32 	%r42, %r105, %r89;
	setp.eq.s32 	%p4, %r174, %r42;
	@%p4 bra 	$L__BB0_6;
	mul.wide.s32 	%rd15, %r175, 8;
	add.s64 	%rd16, %rd1, %rd15;
	ld.global.f64 	%fd1, [%rd16];
	add.s32 	%r106, %r42, %r2;
	mul.wide.s32 	%rd17, %r106, 8;
	add.s64 	%rd18, %rd1, %rd17;
	ld.global.f64 	%fd2, [%rd18];
	st.global.f64 	[%rd16], %fd2;
	st.global.f64 	[%rd18], %fd1;
$L__BB0_6:
	ld.global.u32 	%r107, [%rd4+8];
	add.s32 	%r108, %r107, -1;
	mul.lo.s32 	%r43, %r108, %r89;
	setp.eq.s32 	%p5, %r168, %r43;
	@%p5 bra 	$L__BB0_8;
	mul.wide.s32 	%rd19, %r169, 8;
	add.s64 	%rd20, %rd1, %rd19;
	ld.global.f64 	%fd3, [%rd20];
	add.s32 	%r109, %r43, %r2;
	mul.wide.s32 	%rd21, %r109, 8;
	add.s64 	%rd22, %rd1, %rd21;
	ld.global.f64 	%fd4, [%rd22];
	st.global.f64 	[%rd20], %fd4;
	st.global.f64 	[%rd22], %fd3;
$L__BB0_8:
	ld.global.u32 	%r110, [%rd4+4];
	add.s32 	%r111, %r110, -1;
	mul.lo.s32 	%r44, %r111, %r89;
	setp.eq.s32 	%p6, %r166, %r44;
	@%p6 bra 	$L__BB0_10;
	mul.wide.s32 	%rd23, %r167, 8;
	add.s64 	%rd24, %rd1, %rd23;
	ld.global.f64 	%fd5, [%rd24];
	add.s32 	%r112, %r44, %r2;
	mul.wide.s32 	%rd25, %r112, 8;
	add.s64 	%rd26, %rd1, %rd25;
	ld.global.f64 	%fd6, [%rd26];
	st.global.f64 	[%rd24], %fd6;
	st.global.f64 	[%rd26], %fd5;
$L__BB0_10:
	ld.global.u32 	%r113, [%rd4];
	add.s32 	%r114, %r113, -1;
	mul.lo.s32 	%r45, %r114, %r89;
	setp.eq.s32 	%p7, %r164, %r45;
	@%p7 bra 	$L__BB0_12;
	mul.wide.s32 	%rd27, %r165, 8;
	add.s64 	%rd28, %rd1, %rd27;
	ld.global.f64 	%fd7, [%rd28];
	add.s32 	%r115, %r45, %r2;
	mul.wide.s32 	%rd29, %r115, 8;
	add.s64 	%rd30, %rd1, %rd29;
	ld.global.f64 	%fd8, [%rd30];
	st.global.f64 	[%rd28], %fd8;
	st.global.f64 	[%rd30], %fd7;
$L__BB0_12:
	ld.global.u32 	%r116, [%rd4+-4];
	add.s32 	%r117, %r116, -1;
	mul.lo.s32 	%r46, %r117, %r89;
	setp.eq.s32 	%p8, %r162, %r46;
	@%p8 bra 	$L__BB0_14;
	mul.wide.s32 	%rd31, %r163, 8;
	add.s64 	%rd32, %rd1, %rd31;
	ld.global.f64 	%fd9, [%rd32];
	add.s32 	%r118, %r46, %r2;
	mul.wide.s32 	%rd33, %r118, 8;
	add.s64 	%rd34, %rd1, %rd33;
	ld.global.f64 	%fd10, [%rd34];
	st.global.f64 	[%rd32], %fd10;
	st.global.f64 	[%rd34], %fd9;
$L__BB0_14:
	ld.global.u32 	%r119, [%rd4+-8];
	add.s32 	%r120, %r119, -1;
	mul.lo.s32 	%r47, %r120, %r89;
	setp.eq.s32 	%p9, %r160, %r47;
	@%p9 bra 	$L__BB0_16;
	mul.wide.s32 	%rd35, %r161, 8;
	add.s64 	%rd36, %rd1, %rd35;
	ld.global.f64 	%fd11, [%rd36];
	add.s32 	%r121, %r47, %r2;
	mul.wide.s32 	%rd37, %r121, 8;
	add.s64 	%rd38, %rd1, %rd37;
	ld.global.f64 	%fd12, [%rd38];
	st.global.f64 	[%rd36], %fd12;
	st.global.f64 	[%rd38], %fd11;
$L__BB0_16:
	ld.global.u32 	%r122, [%rd4+-12];
	add.s32 	%r123, %r122, -1;
	mul.lo.s32 	%r48, %r123, %r89;
	setp.eq.s32 	%p10, %r171, %r48;
	@%p10 bra 	$L__BB0_18;
	mul.wide.s32 	%rd39, %r170, 8;
	add.s64 	%rd40, %rd1, %rd39;
	ld.global.f64 	%fd13, [%rd40];
	add.s32 	%r124, %r48, %r2;
	mul.wide.s32 	%rd41, %r124, 8;
	add.s64 	%rd42, %rd1, %rd41;
	ld.global.f64 	%fd14, [%rd42];
	st.global.f64 	[%rd40], %fd14;
	st.global.f64 	[%rd42], %fd13;
$L__BB0_18:
	ld.global.u32 	%r125, [%rd4+-16];
	add.s32 	%r126, %r125, -1;
	mul.lo.s32 	%r49, %r126, %r89;
	setp.eq.s32 	%p11, %r173, %r49;
	@%p11 bra 	$L__BB0_20;
	mul.wide.s32 	%rd43, %r172, 8;
	add.s64 	%rd44, %rd1, %rd43;
	ld.global.f64 	%fd15, [%rd44];
	add.s32 	%r127, %r49, %r2;
	mul.wide.s32 	%rd45, %r127, 8;
	add.s64 	%rd46, %rd1, %rd45;
	ld.global.f64 	%fd16, [%rd46];
	st.global.f64 	[%rd44], %fd16;
	st.global.f64 	[%rd46], %fd15;
$L__BB0_20:
	add.s32 	%r176, %r176, 8;
	sub.s32 	%r175, %r175, %r9;
	sub.s32 	%r174, %r174, %r9;
	sub.s32 	%r173, %r173, %r9;
	sub.s32 	%r172, %r172, %r9;
	sub.s32 	%r171, %r171, %r9;
	sub.s32 	%r170, %r170, %r9;
	sub.s32 	%r169, %r169, %r9;
	sub.s32 	%r168, %r168, %r9;
	sub.s32 	%r167, %r167, %r9;
	sub.s32 	%r166, %r166, %r9;
	sub.s32 	%r165, %r165, %r9;
	sub.s32 	%r164, %r164, %r9;
	sub.s32 	%r163, %r163, %r9;
	sub.s32 	%r162, %r162, %r9;
	sub.s32 	%r161, %r161, %r9;
	sub.s32 	%r160, %r160, %r9;
	add.s32 	%r178, %r178, -8;
	setp.ne.s32 	%p12, %r176, 0;
	@%p12 bra 	$L__BB0_4;
$L__BB0_21:
	setp.eq.s32 	%p13, %r5, 0;
	@%p13 bra 	$L__BB0_40;
	and.b32  	%r69, %r88, 3;
	setp.lt.u32 	%p14, %r5, 4;
	@%p14 bra 	$L__BB0_31;
	add.s32 	%r128, %r178, -1;
	mul.lo.s32 	%r70, %r128, %r89;
	cvt.s64.s32 	%rd47, %r4;
	cvt.s64.s32 	%rd48, %r178;
	add.s64 	%rd49, %rd47, %rd48;
	shl.b64 	%rd50, %rd49, 2;
	add.s64 	%rd5, %rd2, %rd50;
	ld.global.u32 	%r129, [%rd5+-4];
	add.s32 	%r130, %r129, -1;
	mul.lo.s32 	%r71, %r130, %r89;
	setp.eq.s32 	%p15, %r70, %r71;
	@%p15 bra 	$L__BB0_25;
	add.s32 	%r131, %r70, %r2;
	mul.wide.s32 	%rd51, %r131, 8;
	add.s64 	%rd52, %rd1, %rd51;
	ld.global.f64 	%fd17, [%rd52];
	add.s32 	%r132, %r71, %r2;
	mul.wide.s32 	%rd53, %r132, 8;
	add.s64 	%rd54, %rd1, %rd53;
	ld.global.f64 	%fd18, [%rd54];
	st.global.f64 	[%rd52], %fd18;
	st.global.f64 	[%rd54], %fd17;
$L__BB0_25:
	sub.s32 	%r72, %r70, %r89;
	ld.global.u32 	%r133, [%rd5+-8];
	add.s32 	%r134, %r133, -1;
	mul.lo.s32 	%r73, %r134, %r89;
	setp.eq.s32 	%p16, %r72, %r73;
	@%p16 bra 	$L__BB0_27;
	add.s32 	%r135, %r72, %r2;
	mul.wide.s32 	%rd55, %r135, 8;
	add.s64 	%rd56, %rd1, %rd55;
	ld.global.f64 	%fd19, [%rd56];
	add.s32 	%r136, %r73, %r2;
	mul.wide.s32 	%rd57, %r136, 8;
	add.s64 	%rd58, %rd1, %rd57;
	ld.global.f64 	%fd20, [%rd58];
	st.global.f64 	[%rd56], %fd20;
	st.global.f64 	[%rd58], %fd19;
$L__BB0_27:
	sub.s32 	%r74, %r72, %r89;
	ld.global.u32 	%r137, [%rd5+-12];
	add.s32 	%r138, %r137, -1;
	mul.lo.s32 	%r75, %r138, %r89;
	setp.eq.s32 	%p17, %r74, %r75;
	@%p17 bra 	$L__BB0_29;
	add.s32 	%r139, %r74, %r2;
	mul.wide.s32 	%rd59, %r139, 8;
	add.s64 	%rd60, %rd1, %rd59;
	ld.global.f64 	%fd21, [%rd60];
	add.s32 	%r140, %r75, %r2;
	mul.wide.s32 	%rd61, %r140, 8;
	add.s64 	%rd62, %rd1, %rd61;
	ld.global.f64 	%fd22, [%rd62];
	st.global.f64 	[%rd60], %fd22;
	st.global.f64 	[%rd62], %fd21;
$L__BB0_29:
	add.s32 	%r178, %r178, -4;
	sub.s32 	%r77, %r74, %r89;
	ld.global.u32 	%r141, [%rd5+-16];
	add.s32 	%r142, %r141, -1;
	mul.lo.s32 	%r78, %r142, %r89;
	setp.eq.s32 	%p18, %r77, %r78;
	@%p18 bra 	$L__BB0_31;
	add.s32 	%r143, %r77, %r2;
	mul.wide.s32 	%rd63, %r143, 8;
	add.s64 	%rd64, %rd1, %rd63;
	ld.global.f64 	%fd23, [%rd64];
	add.s32 	%r144, %r78, %r2;
	mul.wide.s32 	%rd65, %r144, 8;
	add.s64 	%rd66, %rd1, %rd65;
	ld.global.f64 	%fd24, [%rd66];
	st.global.f64 	[%rd64], %fd24;
	st.global.f64 	[%rd66], %fd23;
$L__BB0_31:
	setp.eq.s32 	%p19, %r69, 0;
	@%p19 bra 	$L__BB0_40;
	setp.eq.s32 	%p20, %r69, 1;
	@%p20 bra 	$L__BB0_37;
	add.s32 	%r145, %r178, -1;
	mul.lo.s32 	%r80, %r145, %r89;
	cvt.s64.s32 	%rd67, %r4;
	cvt.s64.s32 	%rd68, %r178;
	add.s64 	%rd69, %rd67, %rd68;
	shl.b64 	%rd70, %rd69, 2;
	add.s64 	%rd6, %rd2, %rd70;
	ld.global.u32 	%r146, [%rd6+-4];
	add.s32 	%r147, %r146, -1;
	mul.lo.s32 	%r81, %r147, %r89;
	setp.eq.s32 	%p21, %r80, %r81;
	@%p21 bra 	$L__BB0_35;
	add.s32 	%r148, %r80, %r2;
	mul.wide.s32 	%rd71, %r148, 8;
	add.s64 	%rd72, %rd1, %rd71;
	ld.global.f64 	%fd25, [%rd72];
	add.s32 	%r149, %r81, %r2;
	mul.wide.s32 	%rd73, %r149, 8;
	add.s64 	%rd74, %rd1, %rd73;
	ld.global.f64 	%fd26, [%rd74];
	st.global.f64 	[%rd72], %fd26;
	st.global.f64 	[%rd74], %fd25;
$L__BB0_35:
	add.s32 	%r178, %r178, -2;
	sub.s32 	%r83, %r80, %r89;
	ld.global.u32 	%r150, [%rd6+-8];
	add.s32 	%r151, %r150, -1;
	mul.lo.s32 	%r84, %r151, %r89;
	setp.eq.s32 	%p22, %r83, %r84;
	@%p22 bra 	$L__BB0_37;
	add.s32 	%r152, %r83, %r2;
	mul.wide.s32 	%rd75, %r152, 8;
	add.s64 	%rd76, %rd1, %rd75;
	ld.global.f64 	%fd27, [%rd76];
	add.s32 	%r153, %r84, %r2;
	mul.wide.s32 	%rd77, %r153, 8;
	add.s64 	%rd78, %rd1, %rd77;
	ld.global.f64 	%fd28, [%rd78];
	st.global.f64 	[%rd76], %fd28;
	st.global.f64 	[%rd78], %fd27;
$L__BB0_37:
	and.b32  	%r154, %r88, 1;
	setp.eq.b32 	%p23, %r154, 1;
	not.pred 	%p24, %p23;
	@%p24 bra 	$L__BB0_40;
	add.s32 	%r155, %r178, -1;
	mul.lo.s32 	%r156, %r155, %r89;
	add.s32 	%r86, %r156, %r2;
	cvt.s64.s32 	%rd79, %r4;
	cvt.s64.s32 	%rd80, %r178;
	add.s64 	%rd81, %rd79, %rd80;
	shl.b64 	%rd82, %rd81, 2;
	add.s64 	%rd83, %rd2, %rd82;
	ld.global.u32 	%r157, [%rd83+-4];
	add.s32 	%r158, %r157, -1;
	mul.lo.s32 	%r159, %r158, %r89;
	add.s32 	%r87, %r159, %r2;
	setp.eq.s32 	%p25, %r156, %r159;
	@%p25 bra 	$L__BB0_40;
	mul.wide.s32 	%rd84, %r86, 8;
	add.s64 	%rd85, %rd1, %rd84;
	ld.global.f64 	%fd29, [%rd85];
	mul.wide.s32 	%rd86, %r87, 8;
	add.s64 	%rd87, %rd1, %rd86;
	ld.global.f64 	%fd30, [%rd87];
	st.global.f64 	[%rd85], %fd30;
	st.global.f64 	[%rd87], %fd29;
$L__BB0_40:
	ret;

}


// ===== COMPILED SASS (sm_100) =====

	.target	sm_100

	.elftype	@"ET_EXEC"


//--------------------- .note.nv.tkinfo           --------------------------
	.section	.note.nv.tkinfo,"",@"SHT_NOTE"
	.sectionflags	@"SHF_NOTE_NV_TKINFO"
	.tkinfo
        /*0018*/ 	.word	0x00000002
        /*0030*/ 	.string	""
        /*0030*/ 	.string	"ptxas"
        /*0030*/ 	.string	"Cuda compilation tools, release 13.0, V13.0.88"
        /*0030*/ 	.string	"Build cuda_13.0.r13.0/compiler.36424714_0"
        /*0030*/ 	.string	"-arch sm_100 -m 64 "



//--------------------- .note.nv.cuinfo           --------------------------
	.section	.note.nv.cuinfo,"",@"SHT_NOTE"
	.sectionflags	@"SHF_NOTE_NV_CUINFO"
        /*0018*/ 	.short	0x0002
        /*001a*/ 	.short	0x0064
        /*001c*/ 	.short	0x0082
	.zero		2


//--------------------- .nv.info                  --------------------------
	.section	.nv.info,"",@"SHT_CUDA_INFO"
	.align	4


	//----- nvinfo : EIATTR_REGCOUNT
	.align		4
        /*0000*/ 	.byte	0x04, 0x2f
        /*0002*/ 	.short	(.L_1 - .L_0)
	.align		4
.L_0:
        /*0004*/ 	.word	index@(unPivotVecKernel)
        /*0008*/ 	.word	0x0000001e


	//----- nvinfo : EIATTR_FRAME_SIZE
	.align		4
.L_1:
        /*000c*/ 	.byte	0x04, 0x11
        /*000e*/ 	.short	(.L_3 - .L_2)
	.align		4
.L_2:
        /*0010*/ 	.word	index@(unPivotVecKernel)
        /*0014*/ 	.word	0x00000000


	//----- nvinfo : EIATTR_MIN_STACK_SIZE
	.align		4
.L_3:
        /*0018*/ 	.byte	0x04, 0x12
        /*001a*/ 	.short	(.L_5 - .L_4)
	.align		4
.L_4:
        /*001c*/ 	.word	index@(unPivotVecKernel)
        /*0020*/ 	.word	0x00000000
.L_5:


//--------------------- .nv.compat                --------------------------
	.section	.nv.compat,"",@"SHT_CUDA_COMPAT_INFO"
	.align	4
        /*0000*/ 	.byte	0x02, 0x09, 0x00, 0x00, 0x02, 0x02, 0x01, 0x00, 0x02, 0x05, 0x05, 0x00, 0x03, 0x07, 0x01, 0x01
        /*0010*/ 	.byte	0x02, 0x03, 0x00, 0x00, 0x02, 0x06, 0x01, 0x00, 0x04, 0x0b, 0x08, 0x00, 0x09, 0x00, 0x00, 0x00
        /*0020*/ 	.byte	0x00, 0x00, 0x00, 0x00


//--------------------- .nv.info.unPivotVecKernel --------------------------
	.section	.nv.info.unPivotVecKernel,"",@"SHT_CUDA_INFO"
	.sectionflags	@""
	.align	4


	//----- nvinfo : EIATTR_CUDA_API_VERSION
	.align		4
        /*0000*/ 	.byte	0x04, 0x37
        /*0002*/ 	.short	(.L_7 - .L_6)
.L_6:
        /*0004*/ 	.word	0x00000082


	//----- nvinfo : EIATTR_KPARAM_INFO
	.align		4
.L_7:
        /*0008*/ 	.byte	0x04, 0x17
        /*000a*/ 	.short	(.L_9 - .L_8)
.L_8:
        /*000c*/ 	.word	0x00000000
        /*0010*/ 	.short	0x0005
        /*0012*/ 	.short	0x0020
        /*0014*/ 	.byte	0x00, 0xf0, 0x11, 0x00


	//----- nvinfo : EIATTR_KPARAM_INFO
	.align		4
.L_9:
        /*0018*/ 	.byte	0x04, 0x17
        /*001a*/ 	.short	(.L_11 - .L_10)
.L_10:
        /*001c*/ 	.word	0x00000000
        /*0020*/ 	.short	0x0004
        /*0022*/ 	.short	0x001c
        /*0024*/ 	.byte	0x00, 0xf0, 0x11, 0x00


	//----- nvinfo : EIATTR_KPARAM_INFO
	.align		4
.L_11:
        /*0028*/ 	.byte	0x04, 0x17
        /*002a*/ 	.short	(.L_13 - .L_12)
.L_12:
        /*002c*/ 	.word	0x00000000
        /*0030*/ 	.short	0x0003
        /*0032*/ 	.short	0x0018
        /*0034*/ 	.byte	0x00, 0xf0, 0x11, 0x00


	//----- nvinfo : EIATTR_KPARAM_INFO
	.align		4
.L_13:
        /*0038*/ 	.byte	0x04, 0x17
        /*003a*/ 	.short	(.L_15 - .L_14)
.L_14:
        /*003c*/ 	.word	0x00000000
        /*0040*/ 	.short	0x0002
        /*0042*/ 	.short	0x0010
        /*0044*/ 	.byte	0x00, 0xf5, 0x21, 0x00


	//----- nvinfo : EIATTR_KPARAM_INFO
	.align		4
.L_15:
        /*0048*/ 	.byte	0x04, 0x17
        /*004a*/ 	.short	(.L_17 - .L_16)
.L_16:
        /*004c*/ 	.word	0x00000000
        /*0050*/ 	.short	0x0001
        /*0052*/ 	.short	0x0008
        /*0054*/ 	.byte	0x00, 0xf0, 0x11, 0x00


	//----- nvinfo : EIATTR_KPARAM_INFO
	.align		4
.L_17:
        /*0058*/ 	.byte	0x04, 0x17
        /*005a*/ 	.short	(.L_19 - .L_18)
.L_18:
        /*005c*/ 	.word	0x00000000
        /*0060*/ 	.short	0x0000
        /*0062*/ 	.short	0x0000
        /*0064*/ 	.byte	0x00, 0xf5, 0x21, 0x00


	//----- nvinfo : EIATTR_SPARSE_MMA_MASK
	.align		4
.L_19:
        /*0068*/ 	.byte	0x03, 0x50
        /*006a*/ 	.short	0x0000


	//----- nvinfo : EIATTR_MAXREG_COUNT
	.align		4
        /*006c*/ 	.byte	0x03, 0x1b
        /*006e*/ 	.short	0x00ff


	//----- nvinfo : EIATTR_MERCURY_ISA_VERSION
	.align		4
        /*0070*/ 	.byte	0x03, 0x5f
        /*0072*/ 	.short	0x0101


	//----- nvinfo : EIATTR_VRC_CTA_INIT_COUNT
	.align		4
        /*0074*/ 	.byte	0x02, 0x4a
	.zero		1
	.zero		1


	//----- nvinfo : EIATTR_EXIT_INSTR_OFFSETS
	.align		4
        /*0078*/ 	.byte	0x04, 0x1c
        /*007a*/ 	.short	(.L_21 - .L_20)


	//   ....[0]....
.L_20:
        /*007c*/ 	.word	0x00000070


	//   ....[1]....
        /*0080*/ 	.word	0x00000220


	//   ....[2]....
        /*0084*/ 	.word	0x00000da0


	//   ....[3]....
        /*0088*/ 	.word	0x00001260


	//   ....[4]....
        /*008c*/ 	.word	0x00001520


	//   ....[5]....
        /*0090*/ 	.word	0x00001640


	//   ....[6]....
        /*0094*/ 	.word	0x000016c0


	//----- nvinfo : EIATTR_CBANK_PARAM_SIZE
	.align		4
.L_21:
        /*0098*/ 	.byte	0x03, 0x19
        /*009a*/ 	.short	0x0024


	//----- nvinfo : EIATTR_PARAM_CBANK
	.align		4
        /*009c*/ 	.byte	0x04, 0x0a
        /*009e*/ 	.short	(.L_23 - .L_22)
	.align		4
.L_22:
        /*00a0*/ 	.word	index@(.nv.constant0.unPivotVecKernel)
        /*00a4*/ 	.short	0x0380
        /*00a6*/ 	.short	0x0024


	//----- nvinfo : EIATTR_SW_WAR
	.align		4
.L_23:
        /*00a8*/ 	.byte	0x04, 0x36
        /*00aa*/ 	.short	(.L_25 - .L_24)
.L_24:
        /*00ac*/ 	.word	0x00000008
.L_25:


//--------------------- .nv.callgraph             --------------------------
	.section	.nv.callgraph,"",@"SHT_CUDA_CALLGRAPH"
	.align	4
	.sectionentsize	8
	.align		4
        /*0000*/ 	.word	0x00000000
	.align		4
        /*0004*/ 	.word	0xffffffff
	.align		4
        /*0008*/ 	.word	0x00000000
	.align		4
        /*000c*/ 	.word	0xfffffffe
	.align		4
        /*0010*/ 	.word	0x00000000
	.align		4
        /*0014*/ 	.word	0xfffffffd
	.align		4
        /*0018*/ 	.word	0x00000000
	.align		4
        /*001c*/ 	.word	0xfffffffc


//--------------------- .text.unPivotVecKernel    --------------------------
	.section	.text.unPivotVecKernel,"ax",@progbits
	.align	128
        .global         unPivotVecKernel
        .type           unPivotVecKernel,@function
        .size           unPivotVecKernel,(.L_x_5 - unPivotVecKernel)
        .other          unPivotVecKernel,@"STO_CUDA_ENTRY STV_DEFAULT"
unPivotVecKernel:
.text.unPivotVecKernel:
[----:B------:R-:W-:Y:S01]  /*0000*/  LDC R1, c[0x0][0x37c] ;  /* 0x0000df00ff017b82 */ /* 0x000fe20000000800 */
[----:B------:R-:W0:Y:S07]  /*0010*/  S2R R3, SR_TID.X ;  /* 0x0000000000037919 */ /* 0x000e2e0000002100 */
[----:B------:R-:W0:Y:S01]  /*0020*/  S2UR UR4, SR_CTAID.X ;  /* 0x00000000000479c3 */ /* 0x000e220000002500 */
[----:B------:R-:W1:Y:S07]  /*0030*/  LDCU UR5, c[0x0][0x39c] ;  /* 0x00007380ff0577ac */ /* 0x000e6e0008000800 */
[----:B------:R-:W0:Y:S02]  /*0040*/  LDC R0, c[0x0][0x360] ;  /* 0x0000d800ff007b82 */ /* 0x000e240000000800 */
[----:B0-----:R-:W-:-:S05]  /*0050*/  IMAD R0, R0, UR4, R3 ;  /* 0x0000000400007c24 */ /* 0x001fca000f8e0203 */
[----:B-1----:R-:W-:-:S13]  /*0060*/  ISETP.GE.AND P0, PT, R0, UR5, PT ;  /* 0x0000000500007c0c */ /* 0x002fda000bf06270 */
[----:B------:R-:W-:Y:S05]  /*0070*/  @P0 EXIT ;  /* 0x000000000000094d */ /* 0x000fea0003800000 */
[----:B------:R-:W0:Y:S01]  /*0080*/  LDCU UR12, c[0x0][0x388] ;  /* 0x00007100ff0c77ac */ /* 0x000e220008000800 */
[----:B------:R-:W-:Y:S02]  /*0090*/  IABS R7, R0 ;  /* 0x0000000000077213 */ /* 0x000fe40000000000 */
[----:B------:R-:W-:Y:S02]  /*00a0*/  ISETP.GE.AND P1, PT, R0, RZ, PT ;  /* 0x000000ff0000720c */ /* 0x000fe40003f26270 */
[----:B0-----:R-:W-:Y:S01]  /*00b0*/  MOV R2, UR12 ;  /* 0x0000000c00027c02 */ /* 0x001fe20008000f00 */
[----:B------:R-:W-:-:S03]  /*00c0*/  UISETP.GE.AND UP0, UPT, UR12, 0x1, UPT ;  /* 0x000000010c00788c */ /* 0x000fc6000bf06270 */
[----:B------:R-:W-:-:S04]  /*00d0*/  IABS R6, R2 ;  /* 0x0000000200067213 */ /* 0x000fc80000000000 */
[----:B------:R-:W0:Y:S08]  /*00e0*/  I2F.RP R4, R6 ;  /* 0x0000000600047306 */ /* 0x000e300000209400 */
[----:B0-----:R-:W0:Y:S02]  /*00f0*/  MUFU.RCP R4, R4 ;  /* 0x0000000400047308 */ /* 0x001e240000001000 */
[----:B0-----:R-:W-:-:S06]  /*0100*/  IADD3 R2, PT, PT, R4, 0xffffffe, RZ ;  /* 0x0ffffffe04027810 */ /* 0x001fcc0007ffe0ff */
[----:B------:R0:W1:Y:S02]  /*0110*/  F2I.FTZ.U32.TRUNC.NTZ R3, R2 ;  /* 0x0000000200037305 */ /* 0x000064000021f000 */
[----:B0-----:R-:W-:Y:S01]  /*0120*/  HFMA2 R2, -RZ, RZ, 0, 0 ;  /* 0x00000000ff027431 */ /* 0x001fe200000001ff */
[----:B-1----:R-:W-:-:S05]  /*0130*/  IADD3 R5, PT, PT, RZ, -R3, RZ ;  /* 0x80000003ff057210 */ /* 0x002fca0007ffe0ff */
[----:B------:R-:W-:-:S04]  /*0140*/  IMAD R5, R5, R6, RZ ;  /* 0x0000000605057224 */ /* 0x000fc800078e02ff */
[----:B------:R-:W-:-:S04]  /*0150*/  IMAD.HI.U32 R3, R3, R5, R2 ;  /* 0x0000000503037227 */ /* 0x000fc800078e0002 */
[----:B------:R-:W-:-:S04]  /*0160*/  IMAD.MOV.U32 R5, RZ, RZ, R7 ;  /* 0x000000ffff057224 */ /* 0x000fc800078e0007 */
[----:B------:R-:W-:-:S05]  /*0170*/  IMAD.HI.U32 R3, R3, R5, RZ ;  /* 0x0000000503037227 */ /* 0x000fca00078e00ff */
[----:B------:R-:W-:-:S05]  /*0180*/  IADD3 R3, PT, PT, -R3, RZ, RZ ;  /* 0x000000ff03037210 */ /* 0x000fca0007ffe1ff */
[----:B------:R-:W-:-:S05]  /*0190*/  IMAD R3, R6, R3, R5 ;  /* 0x0000000306037224 */ /* 0x000fca00078e0205 */
[----:B------:R-:W-:-:S13]  /*01a0*/  ISETP.GT.U32.AND P0, PT, R6, R3, PT ;  /* 0x000000030600720c */ /* 0x000fda0003f04070 */
[----:B------:R-:W-:Y:S02]  /*01b0*/  @!P0 IADD3 R3, PT, PT, R3, -R6, RZ ;  /* 0x8000000603038210 */ /* 0x000fe40007ffe0ff */
[----:B------:R-:W-:Y:S02]  /*01c0*/  ISETP.NE.AND P0, PT, RZ, UR12, PT ;  /* 0x0000000cff007c0c */ /* 0x000fe4000bf05270 */
[----:B------:R-:W-:-:S13]  /*01d0*/  ISETP.GT.U32.AND P2, PT, R6, R3, PT ;  /* 0x000000030600720c */ /* 0x000fda0003f44070 */
[----:B------:R-:W-:Y:S02]  /*01e0*/  @!P2 IADD3 R3, PT, PT, R3, -R6, RZ ;  /* 0x800000060303a210 */ /* 0x000fe40007ffe0ff */
[----:B------:R-:W-:Y:S02]  /*01f0*/  PLOP3.LUT P2, PT, PT, PT, UP0, 0x80, 0x8 ;  /* 0x000000000008781c */ /* 0x000fe40003f4f008 */
[----:B------:R-:W-:Y:S02]  /*0200*/  @!P1 IADD3 R3, PT, PT, -R3, RZ, RZ ;  /* 0x000000ff03039210 */ /* 0x000fe40007ffe1ff */
[----:B------:R-:W-:-:S09]  /*0210*/  @!P0 LOP3.LUT R3, RZ, UR12, RZ, 0x33, !PT ;  /* 0x0000000cff038c12 */ /* 0x000fd2000f8e33ff */
[----:B------:R-:W-:Y:S05]  /*0220*/  @!P2 EXIT ;  /* 0x000000000000a94d */ /* 0x000fea0003800000 */
[----:B------:R-:W0:Y:S01]  /*0230*/  LDCU UR15, c[0x0][0x388] ;  /* 0x00007100ff0f77ac */ /* 0x000e220008000800 */
[----:B------:R-:W-:Y:S02]  /*0240*/  UISETP.GE.U32.AND UP0, UPT, UR12, 0x8, UPT ;  /* 0x000000080c00788c */ /* 0x000fe4000bf06070 */
[----:B------:R-:W-:Y:S01]  /*0250*/  ULOP3.LUT UR18, UR12, 0x7, URZ, 0xc0, !UPT ;  /* 0x000000070c127892 */ /* 0x000fe2000f8ec0ff */
[----:B------:R-:W1:Y:S01]  /*0260*/  LDCU.64 UR16, c[0x0][0x358] ;  /* 0x00006b00ff1077ac */ /* 0x000e620008000a00 */
[----:B0-----:R-:W-:-:S05]  /*0270*/  UMOV UR4, UR15 ;  /* 0x0000000f00047c82 */ /* 0x001fca0008000000 */
[----:B------:R-:W-:Y:S05]  /*0280*/  BRA.U !UP0, `(.L_x_0) ;  /* 0x0000000908c07547 */ /* 0x000fea000b800000 */
[----:B------:R-:W0:Y:S01]  /*0290*/  LDCU UR14, c[0x0][0x398] ;  /* 0x00007300ff0e77ac */ /* 0x000e220008000800 */
[----:B------:R-:W-:Y:S02]  /*02a0*/  SHF.R.S32.HI R5, RZ, 0x1f, R3 ;  /* 0x0000001fff057819 */ /* 0x000fe40000011403 */
[C---:B------:R-:W-:Y:S01]  /*02b0*/  IADD3 R2, P0, PT, R0.reuse, -R3, RZ ;  /* 0x8000000300027210 */ /* 0x040fe20007f1e0ff */
[----:B------:R-:W2:Y:S03]  /*02c0*/  LDCU UR19, c[0x0][0x3a0] ;  /* 0x00007400ff1377ac */ /* 0x000ea60008000800 */
[----:B------:R-:W-:Y:S01]  /*02d0*/  LEA.HI.X.SX32 R4, R0, ~R5, 0x1, P0 ;  /* 0x8000000500047211 */ /* 0x000fe200000f0eff */
[----:B------:R-:W-:Y:S02]  /*02e0*/  ULOP3.LUT UR4, UR12, 0x7ffffff8, URZ, 0xc0, !UPT ;  /* 0x7ffffff80c047892 */ /* 0x000fe4000f8ec0ff */
[----:B------:R-:W-:-:S02]  /*02f0*/  UIADD3 UR5, UPT, UPT, UR12, -0x1, URZ ;  /* 0xffffffff0c057890 */ /* 0x000fc4000fffe0ff */
[----:B------:R-:W-:Y:S02]  /*0300*/  UIADD3 UR6, UPT, UPT, UR12, -0x8, URZ ;  /* 0xfffffff80c067890 */ /* 0x000fe4000fffe0ff */
[----:B------:R-:W-:Y:S02]  /*0310*/  UIADD3 UR7, UPT, UPT, UR12, -0x7, URZ ;  /* 0xfffffff90c077890 */ /* 0x000fe4000fffe0ff */
[----:B------:R-:W-:Y:S02]  /*0320*/  UIADD3 UR8, UPT, UPT, UR12, -0x2, URZ ;  /* 0xfffffffe0c087890 */ /* 0x000fe4000fffe0ff */
[----:B------:R-:W-:Y:S02]  /*0330*/  UIADD3 UR9, UPT, UPT, UR12, -0x3, URZ ;  /* 0xfffffffd0c097890 */ /* 0x000fe4000fffe0ff */
[----:B------:R-:W-:Y:S02]  /*0340*/  UIADD3 UR10, UPT, UPT, UR12, -0x4, URZ ;  /* 0xfffffffc0c0a7890 */ /* 0x000fe4000fffe0ff */
[----:B------:R-:W-:-:S02]  /*0350*/  UIADD3 UR11, UPT, UPT, UR12, -0x5, URZ ;  /* 0xfffffffb0c0b7890 */ /* 0x000fc4000fffe0ff */
[----:B------:R-:W-:Y:S02]  /*0360*/  UIADD3 UR12, UPT, UPT, UR12, -0x6, URZ ;  /* 0xfffffffa0c0c7890 */ /* 0x000fe4000fffe0ff */
[----:B0-----:R-:W-:Y:S02]  /*0370*/  UIMAD UR7, UR7, UR14, URZ ;  /* 0x0000000e070772a4 */ /* 0x001fe4000f8e02ff */
[----:B------:R-:W-:Y:S02]  /*0380*/  UIMAD UR13, UR5, UR14, URZ ;  /* 0x0000000e050d72a4 */ /* 0x000fe4000f8e02ff */
[----:B------:R-:W-:Y:S02]  /*0390*/  UIMAD UR6, UR6, UR14, URZ ;  /* 0x0000000e060672a4 */ /* 0x000fe4000f8e02ff */
[----:B------:R-:W-:Y:S01]  /*03a0*/  UIMAD UR8, UR8, UR14, URZ ;  /* 0x0000000e080872a4 */ /* 0x000fe2000f8e02ff */
[----:B------:R-:W-:Y:S01]  /*03b0*/  MOV R9, UR7 ;  /* 0x0000000700097c02 */ /* 0x000fe20008000f00 */
[----:B------:R-:W-:Y:S01]  /*03c0*/  UIMAD UR9, UR9, UR14, URZ ;  /* 0x0000000e090972a4 */ /* 0x000fe2000f8e02ff */
[----:B------:R-:W-:Y:S01]  /*03d0*/  IMAD.U32 R5, RZ, RZ, UR13 ;  /* 0x0000000dff057e24 */ /* 0x000fe2000f8e00ff */
[----:B------:R-:W-:Y:S01]  /*03e0*/  UIMAD UR11, UR11, UR14, URZ ;  /* 0x0000000e0b0b72a4 */ /* 0x000fe2000f8e02ff */
[----:B------:R-:W-:Y:S01]  /*03f0*/  MOV R7, UR6 ;  /* 0x0000000600077c02 */ /* 0x000fe20008000f00 */
[----:B------:R-:W-:Y:S01]  /*0400*/  UIMAD UR12, UR12, UR14, URZ ;  /* 0x0000000e0c0c72a4 */ /* 0x000fe2000f8e02ff */
[----:B------:R-:W-:Y:S01]  /*0410*/  MOV R11, UR8 ;  /* 0x00000008000b7c02 */ /* 0x000fe20008000f00 */
[----:B------:R-:W-:Y:S01]  /*0420*/  UIMAD UR10, UR10, UR14, URZ ;  /* 0x0000000e0a0a72a4 */ /* 0x000fe2000f8e02ff */
[----:B------:R-:W-:Y:S01]  /*0430*/  MOV R13, UR9 ;  /* 0x00000009000d7c02 */ /* 0x000fe20008000f00 */
[C---:B--2---:R-:W-:Y:S01]  /*0440*/  IMAD R8, R0.reuse, UR19, R5 ;  /* 0x0000001300087c24 */ /* 0x044fe2000f8e0205 */
[----:B------:R-:W-:Y:S01]  /*0450*/  MOV R17, UR11 ;  /* 0x0000000b00117c02 */ /* 0x000fe20008000f00 */
[C---:B------:R-:W-:Y:S01]  /*0460*/  IMAD R6, R0.reuse, UR19, R9 ;  /* 0x0000001300067c24 */ /* 0x040fe2000f8e0209 */
[----:B------:R-:W-:Y:S01]  /*0470*/  MOV R21, UR12 ;  /* 0x0000000c00157c02 */ /* 0x000fe20008000f00 */
[----:B------:R-:W-:Y:S01]  /*0480*/  IMAD.U32 R15, RZ, RZ, UR10 ;  /* 0x0000000aff0f7e24 */ /* 0x000fe2000f8e00ff */
[----:B------:R-:W-:Y:S01]  /*0490*/  UIADD3 UR5, UPT, UPT, -UR4, URZ, URZ ;  /* 0x000000ff04057290 */ /* 0x000fe2000fffe1ff */
[C---:B------:R-:W-:Y:S01]  /*04a0*/  IMAD R7, R0.reuse, UR19, R7 ;  /* 0x0000001300077c24 */ /* 0x040fe2000f8e0207 */
[----:B------:R-:W0:Y:S01]  /*04b0*/  LDCU UR22, c[0x0][0x398] ;  /* 0x00007300ff1677ac */ /* 0x000e220008000800 */
[----:B------:R-:W-:-:S02]  /*04c0*/  IMAD R5, R0, UR19, R11 ;  /* 0x0000001300057c24 */ /* 0x000fc4000f8e020b */
[C---:B------:R-:W-:Y:S01]  /*04d0*/  IMAD R24, R0.reuse, UR19, R13 ;  /* 0x0000001300187c24 */ /* 0x040fe2000f8e020d */
[----:B------:R-:W2:Y:S01]  /*04e0*/  LDCU.64 UR20, c[0x0][0x380] ;  /* 0x00007000ff1477ac */ /* 0x000ea20008000a00 */
[C---:B------:R-:W-:Y:S02]  /*04f0*/  IMAD R9, R0.reuse, UR19, R15 ;  /* 0x0000001300097c24 */ /* 0x040fe4000f8e020f */
[C---:B------:R-:W-:Y:S01]  /*0500*/  IMAD R20, R0.reuse, UR19, R17 ;  /* 0x0000001300147c24 */ /* 0x040fe2000f8e0211 */
[----:B------:R-:W-:Y:S01]  /*0510*/  UMOV UR4, UR15 ;  /* 0x0000000f00047c82 */ /* 0x000fe20008000000 */
[----:B------:R-:W-:-:S07]  /*0520*/  IMAD R21, R0, UR19, R21 ;  /* 0x0000001300157c24 */ /* 0x000fce000f8e0215 */
.L_x_1:
[----:B------:R-:W-:Y:S02]  /*0530*/  IADD3 R11, P0, PT, R2, UR4, RZ ;  /* 0x00000004020b7c10 */ /* 0x000fe4000ff1e0ff */
[----:B------:R-:W-:-:S04]  /*0540*/  MOV R13, UR4 ;  /* 0x00000004000d7c02 */ /* 0x000fc80008000f00 */
[----:B------:R-:W-:Y:S02]  /*0550*/  LEA.HI.X.SX32 R12, R13, R4, 0x1, P0 ;  /* 0x000000040d0c7211 */ /* 0x000fe400000f0eff */
[----:B--2---:R-:W-:-:S04]  /*0560*/  LEA R10, P0, R11, UR20, 0x2 ;  /* 0x000000140b0a7c11 */ /* 0x004fc8000f8010ff */
[----:B------:R-:W-:-:S05]  /*0570*/  LEA.HI.X R11, R11, UR21, R12, 0x2, P0 ;  /* 0x000000150b0b7c11 */ /* 0x000fca00080f140c */
[----:B-1----:R-:W2:Y:S02]  /*0580*/  LDG.E R12, desc[UR16][R10.64+-0x4] ;  /* 0xfffffc100a0c7981 */ /* 0x002ea4000c1e1900 */
[----:B--2---:R-:W-:-:S05]  /*0590*/  IADD3 R12, PT, PT, R12, -0x1, RZ ;  /* 0xffffffff0c0c7810 */ /* 0x004fca0007ffe0ff */
[----:B0-----:R-:W-:-:S05]  /*05a0*/  IMAD R15, R12, UR22, RZ ;  /* 0x000000160c0f7c24 */ /* 0x001fca000f8e02ff */
[----:B------:R-:W-:-:S13]  /*05b0*/  ISETP.NE.AND P0, PT, R15, UR13, PT ;  /* 0x0000000d0f007c0c */ /* 0x000fda000bf05270 */
[----:B------:R-:W0:Y:S08]  /*05c0*/  @P0 LDC R12, c[0x0][0x3a0] ;  /* 0x0000e800ff0c0b82 */ /* 0x000e300000000800 */
[----:B------:R-:W1:Y:S01]  /*05d0*/  @P0 LDC.64 R22, c[0x0][0x390] ;  /* 0x0000e400ff160b82 */ /* 0x000e620000000a00 */
[----:B0-----:R-:W-:-:S04]  /*05e0*/  @P0 IMAD R15, R0, R12, R15 ;  /* 0x0000000c000f0224 */ /* 0x001fc800078e020f */
[----:B-1----:R-:W-:-:S04]  /*05f0*/  @P0 IMAD.WIDE R14, R15, 0x8, R22 ;  /* 0x000000080f0e0825 */ /* 0x002fc800078e0216 */
[----:B------:R-:W-:Y:S01]  /*0600*/  @P0 IMAD.WIDE R22, R8, 0x8, R22 ;  /* 0x0000000808160825 */ /* 0x000fe200078e0216 */
[----:B------:R-:W2:Y:S04]  /*0610*/  @P0 LDG.E.64 R12, desc[UR16][R14.64] ;  /* 0x000000100e0c0981 */ /* 0x000ea8000c1e1b00 */
[----:B------:R-:W3:Y:S04]  /*0620*/  @P0 LDG.E.64 R18, desc[UR16][R22.64] ;  /* 0x0000001016120981 */ /* 0x000ee8000c1e1b00 */
[----:B--2---:R0:W-:Y:S04]  /*0630*/  @P0 STG.E.64 desc[UR16][R22.64], R12 ;  /* 0x0000000c16000986 */ /* 0x0041e8000c101b10 */
[----:B---3--:R1:W-:Y:S04]  /*0640*/  @P0 STG.E.64 desc[UR16][R14.64], R18 ;  /* 0x000000120e000986 */ /* 0x0083e8000c101b10 */
[----:B------:R-:W2:Y:S02]  /*0650*/  LDG.E R16, desc[UR16][R10.64+-0x8] ;  /* 0xfffff8100a107981 */ /* 0x000ea4000c1e1900 */
[----:B--2---:R-:W-:-:S04]  /*0660*/  VIADD R16, R16, 0xffffffff ;  /* 0xffffffff10107836 */ /* 0x004fc80000000000 */
[----:B------:R-:W-:-:S05]  /*0670*/  IMAD R17, R16, UR22, RZ ;  /* 0x0000001610117c24 */ /* 0x000fca000f8e02ff */
[----:B------:R-:W-:-:S13]  /*0680*/  ISETP.NE.AND P0, PT, R17, UR8, PT ;  /* 0x0000000811007c0c */ /* 0x000fda000bf05270 */
[----:B------:R-:W2:Y:S08]  /*0690*/  @P0 LDC R16, c[0x0][0x3a0] ;  /* 0x0000e800ff100b82 */ /* 0x000eb00000000800 */
[----:B------:R-:W3:Y:S01]  /*06a0*/  @P0 LDC.64 R26, c[0x0][0x390] ;  /* 0x0000e400ff1a0b82 */ /* 0x000ee20000000a00 */
[----:B--2---:R-:W-:-:S04]  /*06b0*/  @P0 IMAD R17, R0, R16, R17 ;  /* 0x0000001000110224 */ /* 0x004fc800078e0211 */
[----:B---3--:R-:W-:-:S04]  /*06c0*/  @P0 IMAD.WIDE R16, R17, 0x8, R26 ;  /* 0x0000000811100825 */ /* 0x008fc800078e021a */
[----:B------:R-:W-:Y:S01]  /*06d0*/  @P0 IMAD.WIDE R26, R5, 0x8, R26 ;  /* 0x00000008051a0825 */ /* 0x000fe200078e021a */
[----:B0-----:R-:W2:Y:S04]  /*06e0*/  @P0 LDG.E.64 R12, desc[UR16][R16.64] ;  /* 0x00000010100c0981 */ /* 0x001ea8000c1e1b00 */
[----:B-1----:R-:W3:Y:S04]  /*06f0*/  @P0 LDG.E.64 R18, desc[UR16][R26.64] ;  /* 0x000000101a120981 */ /* 0x002ee8000c1e1b00 */
[----:B--2---:R0:W-:Y:S04]  /*0700*/  @P0 STG.E.64 desc[UR16][R26.64], R12 ;  /* 0x0000000c1a000986 */ /* 0x0041e8000c101b10 */
[----:B---3--:R1:W-:Y:S04]  /*0710*/  @P0 STG.E.64 desc[UR16][R16.64], R18 ;  /* 0x0000001210000986 */ /* 0x0083e8000c101b10 */
[----:B------:R-:W2:Y:S02]  /*0720*/  LDG.E R14, desc[UR16][R10.64+-0xc] ;  /* 0xfffff4100a0e7981 */ /* 0x000ea4000c1e1900 */
[----:B--2---:R-:W-:-:S05]  /*0730*/  IADD3 R14, PT, PT, R14, -0x1, RZ ;  /* 0xffffffff0e0e7810 */ /* 0x004fca0007ffe0ff */
        /* <DEDUP_REMOVED lines=21> */
[----:B------:R-:W3:Y:S04]  /*0890*/  @P0 LDG.E.64 R22, desc[UR16][R26.64] ;  /* 0x000000101a160981 */ /* 0x000ee8000c1e1b00 */
[----:B--2---:R0:W-:Y:S04]  /*08a0*/  @P0 STG.E.64 desc[UR16][R26.64], R12 ;  /* 0x0000000c1a000986 */ /* 0x0041e8000c101b10 */
[----:B---3--:R2:W-:Y:S04]  /*08b0*/  @P0 STG.E.64 desc[UR16][R18.64], R22 ;  /* 0x0000001612000986 */ /* 0x0085e8000c101b10 */
[----:B-1----:R-:W3:Y:S02]  /*08c0*/  LDG.E R14, desc[UR16][R10.64+-0x14] ;  /* 0xffffec100a0e7981 */ /* 0x002ee4000c1e1900 */
[----:B---3--:R-:W-:-:S05]  /*08d0*/  IADD3 R14, PT, PT, R14, -0x1, RZ ;  /* 0xffffffff0e0e7810 */ /* 0x008fca0007ffe0ff */
[----:B------:R-:W-:-:S05]  /*08e0*/  IMAD R15, R14, UR22, RZ ;  /* 0x000000160e0f7c24 */ /* 0x000fca000f8e02ff */
[----:B------:R-:W-:-:S13]  /*08f0*/  ISETP.NE.AND P0, PT, R15, UR11, PT ;  /* 0x0000000b0f007c0c */ /* 0x000fda000bf05270 */
[----:B------:R-:W1:Y:S08]  /*0900*/  @P0 LDC R14, c[0x0][0x3a0] ;  /* 0x0000e800ff0e0b82 */ /* 0x000e700000000800 */
[----:B------:R-:W3:Y:S01]  /*0910*/  @P0 LDC.64 R16, c[0x0][0x390] ;  /* 0x0000e400ff100b82 */ /* 0x000ee20000000a00 */
[----:B-1----:R-:W-:-:S04]  /*0920*/  @P0 IMAD R15, R0, R14, R15 ;  /* 0x0000000e000f0224 */ /* 0x002fc800078e020f */
[----:B---3--:R-:W-:-:S04]  /*0930*/  @P0 IMAD.WIDE R14, R15, 0x8, R16 ;  /* 0x000000080f0e0825 */ /* 0x008fc800078e0210 */
[----:B------:R-:W-:Y:S01]  /*0940*/  @P0 IMAD.WIDE R16, R20, 0x8, R16 ;  /* 0x0000000814100825 */ /* 0x000fe200078e0210 */
[----:B0-----:R-:W3:Y:S04]  /*0950*/  @P0 LDG.E.64 R12, desc[UR16][R14.64] ;  /* 0x000000100e0c0981 */ /* 0x001ee8000c1e1b00 */
[----:B--2---:R-:W2:Y:S04]  /*0960*/  @P0 LDG.E.64 R22, desc[UR16][R16.64] ;  /* 0x0000001010160981 */ /* 0x004ea8000c1e1b00 */
[----:B---3--:R0:W-:Y:S04]  /*0970*/  @P0 STG.E.64 desc[UR16][R16.64], R12 ;  /* 0x0000000c10000986 */ /* 0x0081e8000c101b10 */
[----:B--2---:R1:W-:Y:S04]  /*0980*/  @P0 STG.E.64 desc[UR16][R14.64], R22 ;  /* 0x000000160e000986 */ /* 0x0043e8000c101b10 */
        /* <DEDUP_REMOVED lines=36> */
[----:B-1----:R-:W3:Y:S01]  /*0bd0*/  @P0 LDG.E.64 R12, desc[UR16][R26.64] ;  /* 0x000000101a0c0981 */ /* 0x002ee2000c1e1b00 */
[----:B------:R-:W-:Y:S02]  /*0be0*/  UIADD3 UR5, UPT, UPT, UR5, 0x8, URZ ;  /* 0x0000000805057890 */ /* 0x000fe4000fffe0ff */
[----:B------:R-:W-:Y:S02]  /*0bf0*/  UIADD3 UR14, UPT, UPT, -UR22, URZ, URZ ;  /* 0x000000ff160e7290 */ /* 0x000fe4000fffe1ff */
[----:B------:R-:W-:-:S02]  /*0c00*/  UISETP.NE.AND UP0, UPT, UR5, URZ, UPT ;  /* 0x000000ff0500728c */ /* 0x000fc4000bf05270 */
[----:B------:R-:W-:Y:S02]  /*0c10*/  UIADD3 UR4, UPT, UPT, UR4, -0x8, URZ ;  /* 0xfffffff804047890 */ /* 0x000fe4000fffe0ff */
[----:B------:R-:W-:Y:S01]  /*0c20*/  MOV R10, UR14 ;  /* 0x0000000e000a7c02 */ /* 0x000fe20008000f00 */
[----:B------:R-:W-:Y:S02]  /*0c30*/  ULEA UR13, UR14, UR13, 0x3 ;  /* 0x0000000d0e0d7291 */ /* 0x000fe4000f8e18ff */
[----:B------:R-:W-:Y:S01]  /*0c40*/  MOV R11, UR14 ;  /* 0x0000000e000b7c02 */ /* 0x000fe20008000f00 */
[----:B------:R-:W-:Y:S01]  /*0c50*/  ULEA UR8, UR14, UR8, 0x3 ;  /* 0x000000080e087291 */ /* 0x000fe2000f8e18ff */
[C---:B------:R-:W-:Y:S01]  /*0c60*/  LEA R9, R10.reuse, R9, 0x3 ;  /* 0x000000090a097211 */ /* 0x040fe200078e18ff */
[C---:B------:R-:W-:Y:S01]  /*0c70*/  IMAD R5, R10.reuse, 0x8, R5 ;  /* 0x000000080a057824 */ /* 0x040fe200078e0205 */
[C---:B------:R-:W-:Y:S01]  /*0c80*/  LEA R8, R11.reuse, R8, 0x3 ;  /* 0x000000080b087211 */ /* 0x040fe200078e18ff */
[----:B------:R-:W-:Y:S01]  /*0c90*/  ULEA UR9, UR14, UR9, 0x3 ;  /* 0x000000090e097291 */ /* 0x000fe2000f8e18ff */
[C---:B------:R-:W-:Y:S01]  /*0ca0*/  LEA R24, R11.reuse, R24, 0x3 ;  /* 0x000000180b187211 */ /* 0x040fe200078e18ff */
[----:B------:R-:W-:Y:S01]  /*0cb0*/  ULEA UR10, UR14, UR10, 0x3 ;  /* 0x0000000a0e0a7291 */ /* 0x000fe2000f8e18ff */
[----:B------:R-:W-:Y:S01]  /*0cc0*/  LEA R6, R11, R6, 0x3 ;  /* 0x000000060b067211 */ /* 0x000fe200078e18ff */
[----:B------:R-:W-:Y:S01]  /*0cd0*/  ULEA UR11, UR14, UR11, 0x3 ;  /* 0x0000000b0e0b7291 */ /* 0x000fe2000f8e18ff */
[----:B------:R-:W-:Y:S01]  /*0ce0*/  LEA R7, R10, R7, 0x3 ;  /* 0x000000070a077211 */ /* 0x000fe200078e18ff */
[----:B------:R-:W-:-:S02]  /*0cf0*/  ULEA UR12, UR14, UR12, 0x3 ;  /* 0x0000000c0e0c7291 */ /* 0x000fc4000f8e18ff */
[----:B------:R-:W-:Y:S02]  /*0d00*/  ULEA UR7, UR14, UR7, 0x3 ;  /* 0x000000070e077291 */ /* 0x000fe4000f8e18ff */
[----:B------:R-:W-:Y:S01]  /*0d10*/  ULEA UR6, UR14, UR6, 0x3 ;  /* 0x000000060e067291 */ /* 0x000fe2000f8e18ff */
[----:B--2---:R-:W-:Y:S04]  /*0d20*/  @P0 STG.E.64 desc[UR16][R26.64], R14 ;  /* 0x0000000e1a000986 */ /* 0x004fe8000c101b10 */
[----:B---3--:R0:W-:Y:S02]  /*0d30*/  @P0 STG.E.64 desc[UR16][R22.64], R12 ;  /* 0x0000000c16000986 */ /* 0x0081e4000c101b10 */
[----:B0-----:R-:W-:Y:S02]  /*0d40*/  MOV R12, UR14 ;  /* 0x0000000e000c7c02 */ /* 0x001fe40008000f00 */
[----:B------:R-:W-:-:S03]  /*0d50*/  MOV R13, UR14 ;  /* 0x0000000e000d7c02 */ /* 0x000fc60008000f00 */
[----:B------:R-:W-:Y:S01]  /*0d60*/  IMAD R21, R12, 0x8, R21 ;  /* 0x000000080c157824 */ /* 0x000fe200078e0215 */
[----:B------:R-:W-:Y:S01]  /*0d70*/  LEA R20, R13, R20, 0x3 ;  /* 0x000000140d147211 */ /* 0x000fe200078e18ff */
[----:B------:R-:W-:Y:S06]  /*0d80*/  BRA.U UP0, `(.L_x_1) ;  /* 0xfffffff500e87547 */ /* 0x000fec000b83ffff */
.L_x_0:
[----:B------:R-:W-:-:S13]  /*0d90*/  ISETP.NE.AND P0, PT, RZ, UR18, PT ;  /* 0x00000012ff007c0c */ /* 0x000fda000bf05270 */
[----:B-1----:R-:W-:Y:S05]  /*0da0*/  @!P0 EXIT ;  /* 0x000000000000894d */ /* 0x002fea0003800000 */
[----:B------:R-:W0:Y:S01]  /*0db0*/  LDC R5, c[0x0][0x388] ;  /* 0x0000e200ff057b82 */ /* 0x000e220000000800 */
[----:B------:R-:W-:Y:S01]  /*0dc0*/  UISETP.GE.U32.AND UP0, UPT, UR18, 0x4, UPT ;  /* 0x000000041200788c */ /* 0x000fe2000bf06070 */
[----:B------:R-:W-:Y:S02]  /*0dd0*/  IADD3 R4, PT, PT, R0, -R3, RZ ;  /* 0x8000000300047210 */ /* 0x000fe40007ffe0ff */
[----:B0-----:R-:W-:-:S04]  /*0de0*/  LOP3.LUT R14, R5, 0x3, RZ, 0xc0, !PT ;  /* 0x00000003050e7812 */ /* 0x001fc800078ec0ff */
[----:B------:R-:W-:Y:S02]  /*0df0*/  ISETP.NE.AND P0, PT, R14, RZ, PT ;  /* 0x000000ff0e00720c */ /* 0x000fe40003f05270 */
[----:B------:R-:W-:Y:S11]  /*0e00*/  BRA.U !UP0, `(.L_x_2) ;  /* 0x0000000508147547 */ /* 0x000ff6000b800000 */
[----:B------:R-:W0:Y:S01]  /*0e10*/  LDCU.64 UR6, c[0x0][0x380] ;  /* 0x00007000ff0677ac */ /* 0x000e220008000a00 */
[----:B------:R-:W-:Y:S01]  /*0e20*/  IADD3 R3, P1, PT, R4, UR4, RZ ;  /* 0x0000000404037c10 */ /* 0x000fe2000ff3e0ff */
[----:B------:R-:W-:-:S06]  /*0e30*/  USHF.R.S32.HI UR5, URZ, 0x1f, UR4 ;  /* 0x0000001fff057899 */ /* 0x000fcc0008011404 */
[----:B------:R-:W-:Y:S02]  /*0e40*/  LEA.HI.X.SX32 R6, R4, UR5, 0x1, P1 ;  /* 0x0000000504067c11 */ /* 0x000fe400088f0eff */
[C---:B0-----:R-:W-:Y:S01]  /*0e50*/  LEA R2, P1, R3.reuse, UR6, 0x2 ;  /* 0x0000000603027c11 */ /* 0x041fe2000f8210ff */
[----:B------:R-:W0:Y:S03]  /*0e60*/  LDCU UR6, c[0x0][0x398] ;  /* 0x00007300ff0677ac */ /* 0x000e260008000800 */
[----:B------:R-:W-:-:S05]  /*0e70*/  LEA.HI.X R3, R3, UR7, R6, 0x2, P1 ;  /* 0x0000000703037c11 */ /* 0x000fca00088f1406 */
[----:B------:R-:W2:Y:S01]  /*0e80*/  LDG.E R6, desc[UR16][R2.64+-0x4] ;  /* 0xfffffc1002067981 */ /* 0x000ea2000c1e1900 */
[----:B------:R-:W-:-:S04]  /*0e90*/  UIADD3 UR5, UPT, UPT, UR4, -0x1, URZ ;  /* 0xffffffff04057890 */ /* 0x000fc8000fffe0ff */
[----:B0-----:R-:W-:Y:S01]  /*0ea0*/  UIMAD UR5, UR5, UR6, URZ ;  /* 0x00000006050572a4 */ /* 0x001fe2000f8e02ff */
[----:B--2---:R-:W-:-:S05]  /*0eb0*/  IADD3 R6, PT, PT, R6, -0x1, RZ ;  /* 0xffffffff06067810 */ /* 0x004fca0007ffe0ff */
[----:B------:R-:W-:-:S05]  /*0ec0*/  IMAD R11, R6, UR6, RZ ;  /* 0x00000006060b7c24 */ /* 0x000fca000f8e02ff */
[----:B------:R-:W-:-:S13]  /*0ed0*/  ISETP.NE.AND P1, PT, R11, UR5, PT ;  /* 0x000000050b007c0c */ /* 0x000fda000bf25270 */
[----:B------:R-:W0:Y:S08]  /*0ee0*/  @P1 LDC R9, c[0x0][0x3a0] ;  /* 0x0000e800ff091b82 */ /* 0x000e300000000800 */
[----:B------:R-:W1:Y:S01]  /*0ef0*/  @P1 LDC.64 R6, c[0x0][0x390] ;  /* 0x0000e400ff061b82 */ /* 0x000e620000000a00 */
[CC--:B0-----:R-:W-:Y:S02]  /*0f00*/  @P1 IMAD R11, R0.reuse, R9.reuse, R11 ;  /* 0x00000009000b1224 */ /* 0x0c1fe400078e020b */
[----:B------:R-:W-:-:S02]  /*0f10*/  @P1 IMAD R9, R0, R9, UR5 ;  /* 0x0000000500091e24 */ /* 0x000fc4000f8e0209 */
[----:B-1----:R-:W-:-:S04]  /*0f20*/  @P1 IMAD.WIDE R10, R11, 0x8, R6 ;  /* 0x000000080b0a1825 */ /* 0x002fc800078e0206 */
[----:B------:R-:W-:Y:S01]  /*0f30*/  @P1 IMAD.WIDE R6, R9, 0x8, R6 ;  /* 0x0000000809061825 */ /* 0x000fe200078e0206 */
[----:B------:R-:W2:Y:S04]  /*0f40*/  @P1 LDG.E.64 R12, desc[UR16][R10.64] ;  /* 0x000000100a0c1981 */ /* 0x000ea8000c1e1b00 */
[----:B------:R-:W3:Y:S04]  /*0f50*/  @P1 LDG.E.64 R8, desc[UR16][R6.64] ;  /* 0x0000001006081981 */ /* 0x000ee8000c1e1b00 */
[----:B--2---:R0:W-:Y:S04]  /*0f60*/  @P1 STG.E.64 desc[UR16][R6.64], R12 ;  /* 0x0000000c06001986 */ /* 0x0041e8000c101b10 */
[----:B---3--:R1:W-:Y:S04]  /*0f70*/  @P1 STG.E.64 desc[UR16][R10.64], R8 ;  /* 0x000000080a001986 */ /* 0x0083e8000c101b10 */
[----:B------:R-:W2:Y:S01]  /*0f80*/  LDG.E R15, desc[UR16][R2.64+-0x8] ;  /* 0xfffff810020f7981 */ /* 0x000ea2000c1e1900 */
[----:B------:R-:W-:Y:S01]  /*0f90*/  UIADD3 UR5, UPT, UPT, UR5, -UR6, URZ ;  /* 0x8000000605057290 */ /* 0x000fe2000fffe0ff */
[----:B--2---:R-:W-:-:S05]  /*0fa0*/  IADD3 R15, PT, PT, R15, -0x1, RZ ;  /* 0xffffffff0f0f7810 */ /* 0x004fca0007ffe0ff */
[----:B------:R-:W-:-:S05]  /*0fb0*/  IMAD R15, R15, UR6, RZ ;  /* 0x000000060f0f7c24 */ /* 0x000fca000f8e02ff */
[----:B------:R-:W-:-:S13]  /*0fc0*/  ISETP.NE.AND P1, PT, R15, UR5, PT ;  /* 0x000000050f007c0c */ /* 0x000fda000bf25270 */
[----:B------:R-:W2:Y:S08]  /*0fd0*/  @P1 LDC R21, c[0x0][0x3a0] ;  /* 0x0000e800ff151b82 */ /* 0x000eb00000000800 */
[----:B------:R-:W0:Y:S01]  /*0fe0*/  @P1 LDC.64 R16, c[0x0][0x390] ;  /* 0x0000e400ff101b82 */ /* 0x000e220000000a00 */
[CC--:B--2---:R-:W-:Y:S02]  /*0ff0*/  @P1 IMAD R19, R0.reuse, R21.reuse, R15 ;  /* 0x0000001500131224 */ /* 0x0c4fe400078e020f */
[----:B------:R-:W-:-:S02]  /*1000*/  @P1 IMAD R15, R0, R21, UR5 ;  /* 0x00000005000f1e24 */ /* 0x000fc4000f8e0215 */
[----:B0-----:R-:W-:-:S04]  /*1010*/  @P1 IMAD.WIDE R12, R19, 0x8, R16 ;  /* 0x00000008130c1825 */ /* 0x001fc800078e0210 */
[----:B------:R-:W-:Y:S01]  /*1020*/  @P1 IMAD.WIDE R6, R15, 0x8, R16 ;  /* 0x000000080f061825 */ /* 0x000fe200078e0210 */
[----:B-1----:R-:W2:Y:S04]  /*1030*/  @P1 LDG.E.64 R10, desc[UR16][R12.64] ;  /* 0x000000100c0a1981 */ /* 0x002ea8000c1e1b00 */
[----:B------:R-:W3:Y:S04]  /*1040*/  @P1 LDG.E.64 R8, desc[UR16][R6.64] ;  /* 0x0000001006081981 */ /* 0x000ee8000c1e1b00 */
[----:B--2---:R0:W-:Y:S04]  /*1050*/  @P1 STG.E.64 desc[UR16][R6.64], R10 ;  /* 0x0000000a06001986 */ /* 0x0041e8000c101b10 */
[----:B---3--:R1:W-:Y:S04]  /*1060*/  @P1 STG.E.64 desc[UR16][R12.64], R8 ;  /* 0x000000080c001986 */ /* 0x0083e8000c101b10 */
[----:B------:R-:W2:Y:S01]  /*1070*/  LDG.E R15, desc[UR16][R2.64+-0xc] ;  /* 0xfffff410020f7981 */ /* 0x000ea2000c1e1900 */
[----:B------:R-:W-:Y:S01]  /*1080*/  UIADD3 UR5, UPT, UPT, UR5, -UR6, URZ ;  /* 0x8000000605057290 */ /* 0x000fe2000fffe0ff */
[----:B--2---:R-:W-:-:S04]  /*1090*/  VIADD R15, R15, 0xffffffff ;  /* 0xffffffff0f0f7836 */ /* 0x004fc80000000000 */
        /* <DEDUP_REMOVED lines=24> */
[----:B------:R-:W3:Y:S01]  /*1220*/  @P1 LDG.E.64 R2, desc[UR16][R6.64] ;  /* 0x0000001006021981 */ /* 0x000ee2000c1e1b00 */
[----:B------:R-:W-:-:S03]  /*1230*/  UIADD3 UR4, UPT, UPT, UR4, -0x4, URZ ;  /* 0xfffffffc04047890 */ /* 0x000fc6000fffe0ff */
[----:B--2---:R0:W-:Y:S04]  /*1240*/  @P1 STG.E.64 desc[UR16][R6.64], R8 ;  /* 0x0000000806001986 */ /* 0x0041e8000c101b10 */
[----:B---3--:R0:W-:Y:S05]  /*1250*/  @P1 STG.E.64 desc[UR16][R12.64], R2 ;  /* 0x000000020c001986 */ /* 0x0081ea000c101b10 */
.L_x_2:
[----:B------:R-:W-:Y:S05]  /*1260*/  @!P0 EXIT ;  /* 0x000000000000894d */ /* 0x000fea0003800000 */
[----:B------:R-:W-:Y:S02]  /*1270*/  ISETP.NE.AND P1, PT, R14, 0x1, PT ;  /* 0x000000010e00780c */ /* 0x000fe40003f25270 */
[----:B------:R-:W-:-:S04]  /*1280*/  LOP3.LUT R5, R5, 0x1, RZ, 0xc0, !PT ;  /* 0x0000000105057812 */ /* 0x000fc800078ec0ff */
[----:B------:R-:W-:-:S07]  /*1290*/  ISETP.NE.U32.AND P0, PT, R5, 0x1, PT ;  /* 0x000000010500780c */ /* 0x000fce0003f05070 */
[----:B------:R-:W-:Y:S06]  /*12a0*/  @!P1 BRA `(.L_x_3) ;  /* 0x00000000009c9947 */ /* 0x000fec0003800000 */
[----:B------:R-:W1:Y:S01]  /*12b0*/  LDCU.64 UR6, c[0x0][0x380] ;  /* 0x00007000ff0677ac */ /* 0x000e620008000a00 */
[----:B0-----:R-:W-:Y:S01]  /*12c0*/  IADD3 R3, P1, PT, R4, UR4, RZ ;  /* 0x0000000404037c10 */ /* 0x001fe2000ff3e0ff */
[----:B------:R-:W-:-:S06]  /*12d0*/  USHF.R.S32.HI UR5, URZ, 0x1f, UR4 ;  /* 0x0000001fff057899 */ /* 0x000fcc0008011404 */
[----:B------:R-:W-:Y:S02]  /*12e0*/  LEA.HI.X.SX32 R6, R4, UR5, 0x1, P1 ;  /* 0x0000000504067c11 */ /* 0x000fe400088f0eff */
[C---:B-1----:R-:W-:Y:S01]  /*12f0*/  LEA R2, P1, R3.reuse, UR6, 0x2 ;  /* 0x0000000603027c11 */ /* 0x042fe2000f8210ff */
        /* <DEDUP_REMOVED lines=34> */
.L_x_3:
[----:B------:R-:W-:Y:S05]  /*1520*/  @P0 EXIT ;  /* 0x000000000000094d */ /* 0x000fea0003800000 */
[----:B------:R-:W2:Y:S01]  /*1530*/  LDCU.64 UR6, c[0x0][0x380] ;  /* 0x00007000ff0677ac */ /* 0x000ea20008000a00 */
[----:B01----:R-:W-:Y:S01]  /*1540*/  IADD3 R3, P0, PT, R4, UR4, RZ ;  /* 0x0000000404037c10 */ /* 0x003fe2000ff1e0ff */
[----:B------:R-:W-:-:S06]  /*1550*/  USHF.R.S32.HI UR5, URZ, 0x1f, UR4 ;  /* 0x0000001fff057899 */ /* 0x000fcc0008011404 */
[----:B------:R-:W-:-:S05]  /*1560*/  LEA.HI.X.SX32 R4, R4, UR5, 0x1, P0 ;  /* 0x0000000504047c11 */ /* 0x000fca00080f0eff */
[----:B------:R-:W0:Y:S01]  /*1570*/  LDCU UR5, c[0x0][0x398] ;  /* 0x00007300ff0577ac */ /* 0x000e220008000800 */
[C---:B--2---:R-:W-:Y:S01]  /*1580*/  LEA R2, P0, R3.reuse, UR6, 0x2 ;  /* 0x0000000603027c11 */ /* 0x044fe2000f8010ff */
[----:B------:R-:W-:Y:S01]  /*1590*/  UIADD3 UR4, UPT, UPT, UR4, -0x1, URZ ;  /* 0xffffffff04047890 */ /* 0x000fe2000fffe0ff */
[----:B------:R-:W1:Y:S02]  /*15a0*/  LDCU UR6, c[0x0][0x3a0] ;  /* 0x00007400ff0677ac */ /* 0x000e640008000800 */
[----:B------:R-:W-:-:S05]  /*15b0*/  LEA.HI.X R3, R3, UR7, R4, 0x2, P0 ;  /* 0x0000000703037c11 */ /* 0x000fca00080f1404 */
[----:B------:R-:W2:Y:S01]  /*15c0*/  LDG.E R2, desc[UR16][R2.64+-0x4] ;  /* 0xfffffc1002027981 */ /* 0x000ea2000c1e1900 */
[----:B0-----:R-:W-:-:S06]  /*15d0*/  UIMAD UR4, UR4, UR5, URZ ;  /* 0x00000005040472a4 */ /* 0x001fcc000f8e02ff */
[----:B------:R-:W-:-:S05]  /*15e0*/  MOV R9, UR4 ;  /* 0x0000000400097c02 */ /* 0x000fca0008000f00 */
[----:B-1----:R-:W-:Y:S01]  /*15f0*/  IMAD R9, R0, UR6, R9 ;  /* 0x0000000600097c24 */ /* 0x002fe2000f8e0209 */
[----:B--2---:R-:W-:-:S05]  /*1600*/  IADD3 R4, PT, PT, R2, -0x1, RZ ;  /* 0xffffffff02047810 */ /* 0x004fca0007ffe0ff */
[----:B------:R-:W-:-:S04]  /*1610*/  IMAD R5, R4, UR5, RZ ;  /* 0x0000000504057c24 */ /* 0x000fc8000f8e02ff */
[----:B------:R-:W-:Y:S01]  /*1620*/  IMAD R7, R0, UR6, R5 ;  /* 0x0000000600077c24 */ /* 0x000fe2000f8e0205 */
[----:B------:R-:W-:-:S13]  /*1630*/  ISETP.NE.AND P0, PT, R5, UR4, PT ;  /* 0x0000000405007c0c */ /* 0x000fda000bf05270 */
[----:B------:R-:W-:Y:S05]  /*1640*/  @!P0 EXIT ;  /* 0x000000000000894d */ /* 0x000fea0003800000 */
[----:B------:R-:W0:Y:S02]  /*1650*/  LDC.64 R2, c[0x0][0x390] ;  /* 0x0000e400ff027b82 */ /* 0x000e240000000a00 */
[----:B0-----:R-:W-:-:S04]  /*1660*/  IMAD.WIDE R6, R7, 0x8, R2 ;  /* 0x0000000807067825 */ /* 0x001fc800078e0202 */
[----:B------:R-:W-:Y:S02]  /*1670*/  IMAD.WIDE R2, R9, 0x8, R2 ;  /* 0x0000000809027825 */ /* 0x000fe400078e0202 */
[----:B------:R-:W2:Y:S04]  /*1680*/  LDG.E.64 R8, desc[UR16][R6.64] ;  /* 0x0000001006087981 */ /* 0x000ea8000c1e1b00 */
[----:B------:R-:W3:Y:S04]  /*1690*/  LDG.E.64 R4, desc[UR16][R2.64] ;  /* 0x0000001002047981 */ /* 0x000ee8000c1e1b00 */
[----:B--2---:R-:W-:Y:S04]  /*16a0*/  STG.E.64 desc[UR16][R2.64], R8 ;  /* 0x0000000802007986 */ /* 0x004fe8000c101b10 */
[----:B---3--:R-:W-:Y:S01]  /*16b0*/  STG.E.64 desc[UR16][R6.64], R4 ;  /* 0x0000000406007986 */ /* 0x008fe2000c101b10 */
[----:B------:R-:W-:Y:S05]  /*16c0*/  EXIT ;  /* 0x000000000000794d */ /* 0x000fea0003800000 */
.L_x_4:
[----:B------:R-:W-:-:S00]  /*16d0*/  BRA `(.L_x_4) ;  /* 0xfffffffc00fc7947 */ /* 0x000fc0000383ffff */
[----:B------:R-:W-:-:S00]  /*16e0*/  NOP ;  /* 0x0000000000007918 */ /* 0x000fc00000000000 */
        /* <DEDUP_REMOVED lines=9> */
.L_x_5:


//--------------------- .nv.shared.reserved.0     --------------------------
	.section	.nv.shared.reserved.0,"aw",@nobits
	.weak		__nv_reservedSMEM_offset_0_alias
	.size		__nv_reservedSMEM_offset_0_alias, 0, 64
	.other		__nv_reservedSMEM_offset_0_alias,@"STO_CUDA_RESERVED_SHARED STV_DEFAULT"
__nv_reservedSMEM_offset_0_alias:
	.zero		0
	.zero		64


//--------------------- .nv.constant0.unPivotVecKernel --------------------------
	.section	.nv.constant0.unPivotVecKernel,"a",@progbits
	.sectionflags	@""
	.align	4
.nv.constant0.unPivotVecKernel:
	.zero		932


//--------------------- SYMBOLS --------------------------

	.type		.nv.reservedSmem.offset0,@object
	.size		.nv.reservedSmem.offset0,0x4
